//
// Generated by NVIDIA NVVM Compiler
//
// Compiler Build ID: CL-36424714
// Cuda compilation tools, release 13.0, V13.0.88
// Based on NVVM 20.0.0
//

.version 9.0
.target sm_100
.address_size 64

	// .globl	_Z10kernel_wspPyPb
// _ZZ10kernel_wspPyPbE3tab has been demoted
// _ZZ10kernel_wspPyPbE4tab2 has been demoted

.visible .entry _Z10kernel_wspPyPb(
	.param .u64 .ptr .align 1 _Z10kernel_wspPyPb_param_0,
	.param .u64 .ptr .align 1 _Z10kernel_wspPyPb_param_1
)
{
	.reg .pred 	%p<3>;
	.reg .b16 	%rs<2>;
	.reg .b32 	%r<15>;
	.reg .b64 	%rd<15>;
	// demoted variable
	.shared .align 8 .b8 _ZZ10kernel_wspPyPbE3tab[512];
	// demoted variable
	.shared .align 8 .b8 _ZZ10kernel_wspPyPbE4tab2[512];
	ld.param.u64 	%rd7, [_Z10kernel_wspPyPb_param_0];
	ld.param.u64 	%rd6, [_Z10kernel_wspPyPb_param_1];
	cvta.to.global.u64 	%rd8, %rd7;
	mov.u32 	%r1, %tid.x;
	mov.u32 	%r2, %ctaid.x;
	mov.u32 	%r3, %ntid.x;
	mad.lo.s32 	%r4, %r2, %r3, %r1;
	shl.b32 	%r5, %r4, 1;
	add.s32 	%r6, %r5, 3;
	cvt.s64.s32 	%rd9, %r6;
	shl.b32 	%r7, %r1, 3;
	mov.u32 	%r8, _ZZ10kernel_wspPyPbE3tab;
	add.s32 	%r9, %r8, %r7;
	st.shared.u64 	[%r9], %rd9;
	ld.global.u64 	%rd10, [%rd8];
	mov.u32 	%r10, _ZZ10kernel_wspPyPbE4tab2;
	add.s32 	%r11, %r10, %r7;
	st.shared.u64 	[%r11], %rd10;
	bar.sync 	0;
	ld.shared.u64 	%rd1, [%r11];
	ld.shared.u64 	%rd2, [%r9];
	or.b64  	%rd11, %rd1, %rd2;
	and.b64  	%rd12, %rd11, -4294967296;
	setp.ne.s64 	%p1, %rd12, 0;
	@%p1 bra 	$L__BB0_2;
	cvt.u32.u64 	%r12, %rd2;
	cvt.u32.u64 	%r13, %rd1;
	rem.u32 	%r14, %r13, %r12;
	cvt.u64.u32 	%rd14, %r14;
	bra.uni 	$L__BB0_3;
$L__BB0_2:
	rem.u64 	%rd14, %rd1, %rd2;
$L__BB0_3:
	setp.ne.s64 	%p2, %rd14, 0;
	@%p2 bra 	$L__BB0_5;
	cvta.to.global.u64 	%rd13, %rd6;
	mov.b16 	%rs1, 0;
	st.global.u8 	[%rd13], %rs1;
$L__BB0_5:
	ret;

}
	// .globl	_Z6kernelPyPb
.visible .entry _Z6kernelPyPb(
	.param .u64 .ptr .align 1 _Z6kernelPyPb_param_0,
	.param .u64 .ptr .align 1 _Z6kernelPyPb_param_1
)
{
	.reg .pred 	%p<3>;
	.reg .b16 	%rs<2>;
	.reg .b32 	%r<10>;
	.reg .b64 	%rd<13>;

	ld.param.u64 	%rd7, [_Z6kernelPyPb_param_0];
	ld.param.u64 	%rd6, [_Z6kernelPyPb_param_1];
	cvta.to.global.u64 	%rd8, %rd7;
	mov.u32 	%r1, %tid.x;
	mov.u32 	%r2, %ctaid.x;
	mov.u32 	%r3, %ntid.x;
	mad.lo.s32 	%r4, %r2, %r3, %r1;
	shl.b32 	%r5, %r4, 1;
	add.s32 	%r6, %r5, 3;
	ld.global.u64 	%rd1, [%rd8];
	cvt.s64.s32 	%rd2, %r6;
	or.b64  	%rd9, %rd1, %rd2;
	and.b64  	%rd10, %rd9, -4294967296;
	setp.ne.s64 	%p1, %rd10, 0;
	@%p1 bra 	$L__BB1_2;
	cvt.u32.u64 	%r7, %rd2;
	cvt.u32.u64 	%r8, %rd1;
	rem.u32 	%r9, %r8, %r7;
	cvt.u64.u32 	%rd12, %r9;
	bra.uni 	$L__BB1_3;
$L__BB1_2:
	rem.u64 	%rd12, %rd1, %rd2;
$L__BB1_3:
	setp.ne.s64 	%p2, %rd12, 0;
	@%p2 bra 	$L__BB1_5;
	cvta.to.global.u64 	%rd11, %rd6;
	mov.b16 	%rs1, 0;
	st.global.u8 	[%rd11], %rs1;
$L__BB1_5:
	ret;

}


// ===== COMPILED SASS (sm_100) =====

	.target	sm_100

	.elftype	@"ET_EXEC"


//--------------------- .note.nv.tkinfo           --------------------------
	.section	.note.nv.tkinfo,"",@"SHT_NOTE"
	.sectionflags	@"SHF_NOTE_NV_TKINFO"
	.tkinfo
        /*0018*/ 	.word	0x00000002
        /*0030*/ 	.string	""
        /*0030*/ 	.string	"ptxas"
        /*0030*/ 	.string	"Cuda compilation tools, release 13.0, V13.0.88"
        /*0030*/ 	.string	"Build cuda_13.0.r13.0/compiler.36424714_0"
        /*0030*/ 	.string	"-arch sm_100 -m 64 "



//--------------------- .note.nv.cuinfo           --------------------------
	.section	.note.nv.cuinfo,"",@"SHT_NOTE"
	.sectionflags	@"SHF_NOTE_NV_CUINFO"
        /*0018*/ 	.short	0x0002
        /*001a*/ 	.short	0x0064
        /*001c*/ 	.short	0x0082
	.zero		2


//--------------------- .nv.info                  --------------------------
	.section	.nv.info,"",@"SHT_CUDA_INFO"
	.align	4


	//----- nvinfo : EIATTR_REGCOUNT
	.align		4
        /*0000*/ 	.byte	0x04, 0x2f
        /*0002*/ 	.short	(.L_1 - .L_0)
	.align		4
.L_0:
        /*0004*/ 	.word	index@(_Z10kernel_wspPyPb)
        /*0008*/ 	.word	0x00000012


	//----- nvinfo : EIATTR_FRAME_SIZE
	.align		4
.L_1:
        /*000c*/ 	.byte	0x04, 0x11
        /*000e*/ 	.short	(.L_3 - .L_2)
	.align		4
.L_2:
        /*0010*/ 	.word	index@($__internal_1_$__cuda_sm20_rem_u64)
        /*0014*/ 	.word	0x00000000


	//----- nvinfo : EIATTR_FRAME_SIZE
	.align		4
.L_3:
        /*0018*/ 	.byte	0x04, 0x11
        /*001a*/ 	.short	(.L_5 - .L_4)
	.align		4
.L_4:
        /*001c*/ 	.word	index@(_Z10kernel_wspPyPb)
        /*0020*/ 	.word	0x00000000


	//----- nvinfo : EIATTR_REGCOUNT
	.align		4
.L_5:
        /*0024*/ 	.byte	0x04, 0x2f
        /*0026*/ 	.short	(.L_7 - .L_6)
	.align		4
.L_6:
        /*0028*/ 	.word	index@(_Z6kernelPyPb)
        /*002c*/ 	.word	0x00000012


	//----- nvinfo : EIATTR_FRAME_SIZE
	.align		4
.L_7:
        /*0030*/ 	.byte	0x04, 0x11
        /*0032*/ 	.short	(.L_9 - .L_8)
	.align		4
.L_8:
        /*0034*/ 	.word	index@($__internal_0_$__cuda_sm20_rem_u64)
        /*0038*/ 	.word	0x00000000


	//----- nvinfo : EIATTR_FRAME_SIZE
	.align		4
.L_9:
        /*003c*/ 	.byte	0x04, 0x11
        /*003e*/ 	.short	(.L_11 - .L_10)
	.align		4
.L_10:
        /*0040*/ 	.word	index@(_Z6kernelPyPb)
        /*0044*/ 	.word	0x00000000


	//----- nvinfo : EIATTR_MIN_STACK_SIZE
	.align		4
.L_11:
        /*0048*/ 	.byte	0x04, 0x12
        /*004a*/ 	.short	(.L_13 - .L_12)
	.align		4
.L_12:
        /*004c*/ 	.word	index@(_Z6kernelPyPb)
        /*0050*/ 	.word	0x00000000


	//----- nvinfo : EIATTR_MIN_STACK_SIZE
	.align		4
.L_13:
        /*0054*/ 	.byte	0x04, 0x12
        /*0056*/ 	.short	(.L_15 - .L_14)
	.align		4
.L_14:
        /*0058*/ 	.word	index@(_Z10kernel_wspPyPb)
        /*005c*/ 	.word	0x00000000
.L_15:


//--------------------- .nv.compat                --------------------------
	.section	.nv.compat,"",@"SHT_CUDA_COMPAT_INFO"
	.align	4
        /*0000*/ 	.byte	0x02, 0x09, 0x00, 0x00, 0x02, 0x02, 0x01, 0x00, 0x02, 0x05, 0x05, 0x00, 0x03, 0x07, 0x01, 0x01
        /*0010*/ 	.byte	0x02, 0x03, 0x00, 0x00, 0x02, 0x06, 0x01, 0x00, 0x04, 0x0b, 0x08, 0x00, 0x09, 0x00, 0x00, 0x00
        /*0020*/ 	.byte	0x00, 0x00, 0x00, 0x00


//--------------------- .nv.info._Z6kernelPyPb    --------------------------
	.section	.nv.info._Z6kernelPyPb,"",@"SHT_CUDA_INFO"
	.sectionflags	@""
	.align	4


	//----- nvinfo : EIATTR_CUDA_API_VERSION
	.align		4
        /*0000*/ 	.byte	0x04, 0x37
        /*0002*/ 	.short	(.L_17 - .L_16)
.L_16:
        /*0004*/ 	.word	0x00000082


	//----- nvinfo : EIATTR_KPARAM_INFO
	.align		4
.L_17:
        /*0008*/ 	.byte	0x04, 0x17
        /*000a*/ 	.short	(.L_19 - .L_18)
.L_18:
        /*000c*/ 	.word	0x00000000
        /*0010*/ 	.short	0x0001
        /*0012*/ 	.short	0x0008
        /*0014*/ 	.byte	0x00, 0xf5, 0x21, 0x00


	//----- nvinfo : EIATTR_KPARAM_INFO
	.align		4
.L_19:
        /*0018*/ 	.byte	0x04, 0x17
        /*001a*/ 	.short	(.L_21 - .L_20)
.L_20:
        /*001c*/ 	.word	0x00000000
        /*0020*/ 	.short	0x0000
        /*0022*/ 	.short	0x0000
        /*0024*/ 	.byte	0x00, 0xf5, 0x21, 0x00


	//----- nvinfo : EIATTR_SPARSE_MMA_MASK
	.align		4
.L_21:
        /*0028*/ 	.byte	0x03, 0x50
        /*002a*/ 	.short	0x0000


	//----- nvinfo : EIATTR_MAXREG_COUNT
	.align		4
        /*002c*/ 	.byte	0x03, 0x1b
        /*002e*/ 	.short	0x00ff


	//----- nvinfo : EIATTR_MERCURY_ISA_VERSION
	.align		4
        /*0030*/ 	.byte	0x03, 0x5f
        /*0032*/ 	.short	0x0101


	//----- nvinfo : EIATTR_VRC_CTA_INIT_COUNT
	.align		4
        /*0034*/ 	.byte	0x02, 0x4a
	.zero		1
	.zero		1


	//----- nvinfo : EIATTR_EXIT_INSTR_OFFSETS
	.align		4
        /*0038*/ 	.byte	0x04, 0x1c
        /*003a*/ 	.short	(.L_23 - .L_22)


	//   ....[0]....
.L_22:
        /*003c*/ 	.word	0x00000270


	//   ....[1]....
        /*0040*/ 	.word	0x000002a0


	//----- nvinfo : EIATTR_CRS_STACK_SIZE
	.align		4
.L_23:
        /*0044*/ 	.byte	0x04, 0x1e
        /*0046*/ 	.short	(.L_25 - .L_24)
.L_24:
        /*0048*/ 	.word	0x00000000


	//----- nvinfo : EIATTR_CBANK_PARAM_SIZE
	.align		4
.L_25:
        /*004c*/ 	.byte	0x03, 0x19
        /*004e*/ 	.short	0x0010


	//----- nvinfo : EIATTR_PARAM_CBANK
	.align		4
        /*0050*/ 	.byte	0x04, 0x0a
        /*0052*/ 	.short	(.L_27 - .L_26)
	.align		4
.L_26:
        /*0054*/ 	.word	index@(.nv.constant0._Z6kernelPyPb)
        /*0058*/ 	.short	0x0380
        /*005a*/ 	.short	0x0010


	//----- nvinfo : EIATTR_SW_WAR
	.align		4
.L_27:
        /*005c*/ 	.byte	0x04, 0x36
        /*005e*/ 	.short	(.L_29 - .L_28)
.L_28:
        /*0060*/ 	.word	0x00000008
.L_29:


//--------------------- .nv.info._Z10kernel_wspPyPb --------------------------
	.section	.nv.info._Z10kernel_wspPyPb,"",@"SHT_CUDA_INFO"
	.sectionflags	@""
	.align	4


	//----- nvinfo : EIATTR_CUDA_API_VERSION
	.align		4
        /*0000*/ 	.byte	0x04, 0x37
        /*0002*/ 	.short	(.L_31 - .L_30)
.L_30:
        /*0004*/ 	.word	0x00000082


	//----- nvinfo : EIATTR_KPARAM_INFO
	.align		4
.L_31:
        /*0008*/ 	.byte	0x04, 0x17
        /*000a*/ 	.short	(.L_33 - .L_32)
.L_32:
        /*000c*/ 	.word	0x00000000
        /*0010*/ 	.short	0x0001
        /*0012*/ 	.short	0x0008
        /*0014*/ 	.byte	0x00, 0xf5, 0x21, 0x00


	//----- nvinfo : EIATTR_KPARAM_INFO
	.align		4
.L_33:
        /*0018*/ 	.byte	0x04, 0x17
        /*001a*/ 	.short	(.L_35 - .L_34)
.L_34:
        /*001c*/ 	.word	0x00000000
        /*0020*/ 	.short	0x0000
        /*0022*/ 	.short	0x0000
        /*0024*/ 	.byte	0x00, 0xf5, 0x21, 0x00


	//----- nvinfo : EIATTR_SPARSE_MMA_MASK
	.align		4
.L_35:
        /*0028*/ 	.byte	0x03, 0x50
        /*002a*/ 	.short	0x0000


	//----- nvinfo : EIATTR_MAXREG_COUNT
	.align		4
        /*002c*/ 	.byte	0x03, 0x1b
        /*002e*/ 	.short	0x00ff


	//----- nvinfo : EIATTR_NUM_BARRIERS
	.align		4
        /*0030*/ 	.byte	0x02, 0x4c
        /*0032*/ 	.byte	0x01
	.zero		1


	//----- nvinfo : EIATTR_MERCURY_ISA_VERSION
	.align		4
        /*0034*/ 	.byte	0x03, 0x5f
        /*0036*/ 	.short	0x0101


	//----- nvinfo : EIATTR_VRC_CTA_INIT_COUNT
	.align		4
        /*0038*/ 	.byte	0x02, 0x4a
	.zero		1
	.zero		1


	//----- nvinfo : EIATTR_EXIT_INSTR_OFFSETS
	.align		4
        /*003c*/ 	.byte	0x04, 0x1c
        /*003e*/ 	.short	(.L_37 - .L_36)


	//   ....[0]....
.L_36:
        /*0040*/ 	.word	0x00000330


	//   ....[1]....
        /*0044*/ 	.word	0x00000360


	//----- nvinfo : EIATTR_CRS_STACK_SIZE
	.align		4
.L_37:
        /*0048*/ 	.byte	0x04, 0x1e
        /*004a*/ 	.short	(.L_39 - .L_38)
.L_38:
        /*004c*/ 	.word	0x00000000


	//----- nvinfo : EIATTR_CBANK_PARAM_SIZE
	.align		4
.L_39:
        /*0050*/ 	.byte	0x03, 0x19
        /*0052*/ 	.short	0x0010


	//----- nvinfo : EIATTR_PARAM_CBANK
	.align		4
        /*0054*/ 	.byte	0x04, 0x0a
        /*0056*/ 	.short	(.L_41 - .L_40)
	.align		4
.L_40:
        /*0058*/ 	.word	index@(.nv.constant0._Z10kernel_wspPyPb)
        /*005c*/ 	.short	0x0380
        /*005e*/ 	.short	0x0010


	//----- nvinfo : EIATTR_SW_WAR
	.align		4
.L_41:
        /*0060*/ 	.byte	0x04, 0x36
        /*0062*/ 	.short	(.L_43 - .L_42)
.L_42:
        /*0064*/ 	.word	0x00000008
.L_43:


//--------------------- .nv.callgraph             --------------------------
	.section	.nv.callgraph,"",@"SHT_CUDA_CALLGRAPH"
	.align	4
	.sectionentsize	8
	.align		4
        /*0000*/ 	.word	0x00000000
	.align		4
        /*0004*/ 	.word	0xffffffff
	.align		4
        /*0008*/ 	.word	0x00000000
	.align		4
        /*000c*/ 	.word	0xfffffffe
	.align		4
        /*0010*/ 	.word	0x00000000
	.align		4
        /*0014*/ 	.word	0xfffffffd
	.align		4
        /*0018*/ 	.word	0x00000000
	.align		4
        /*001c*/ 	.word	0xfffffffc


//--------------------- .text._Z6kernelPyPb       --------------------------
	.section	.text._Z6kernelPyPb,"ax",@progbits
	.align	128
        .global         _Z6kernelPyPb
        .type           _Z6kernelPyPb,@function
        .size           _Z6kernelPyPb,(.L_x_8 - _Z6kernelPyPb)
        .other          _Z6kernelPyPb,@"STO_CUDA_ENTRY STV_DEFAULT"
_Z6kernelPyPb:
.text._Z6kernelPyPb:
[----:B------:R-:W-:Y:S08]  /*0000*/  LDC R1, c[0x0][0x37c] ;  /* 0x0000df00ff017b82 */ /* 0x000ff00000000800 */
[----:B------:R-:W0:Y:S01]  /*0010*/  LDC.64 R2, c[0x0][0x380] ;  /* 0x0000e000ff027b82 */ /* 0x000e220000000a00 */
[----:B------:R-:W0:Y:S02]  /*0020*/  LDCU.64 UR4, c[0x0][0x358] ;  /* 0x00006b00ff0477ac */ /* 0x000e240008000a00 */
[----:B0-----:R-:W2:Y:S05]  /*0030*/  LDG.E.64 R2, desc[UR4][R2.64] ;  /* 0x0000000402027981 */ /* 0x001eaa000c1e1b00 */
[----:B------:R-:W0:Y:S01]  /*0040*/  S2UR UR6, SR_CTAID.X ;  /* 0x00000000000679c3 */ /* 0x000e220000002500 */
[----:B------:R-:W-:Y:S01]  /*0050*/  BSSY.RECONVERGENT B0, `(.L_x_0) ;  /* 0x0000021000007945 */ /* 0x000fe20003800200 */
[----:B------:R-:W0:Y:S06]  /*0060*/  S2R R0, SR_TID.X ;  /* 0x0000000000007919 */ /* 0x000e2c0000002100 */
[----:B------:R-:W0:Y:S02]  /*0070*/  LDC R5, c[0x0][0x360] ;  /* 0x0000d800ff057b82 */ /* 0x000e240000000800 */
[----:B0-----:R-:W-:-:S05]  /*0080*/  IMAD R0, R5, UR6, R0 ;  /* 0x0000000605007c24 */ /* 0x001fca000f8e0200 */
[----:B------:R-:W-:-:S04]  /*0090*/  LEA R0, R0, 0x3, 0x1 ;  /* 0x0000000300007811 */ /* 0x000fc800078e08ff */
[----:B------:R-:W-:-:S04]  /*00a0*/  SHF.R.S32.HI R5, RZ, 0x1f, R0 ;  /* 0x0000001fff057819 */ /* 0x000fc80000011400 */
[----:B--2---:R-:W-:-:S04]  /*00b0*/  LOP3.LUT R4, R3, R5, RZ, 0xfc, !PT ;  /* 0x0000000503047212 */ /* 0x004fc800078efcff */
[----:B------:R-:W-:-:S13]  /*00c0*/  ISETP.NE.U32.AND P0, PT, R4, RZ, PT ;  /* 0x000000ff0400720c */ /* 0x000fda0003f05070 */
[----:B------:R-:W-:Y:S05]  /*00d0*/  @P0 BRA `(.L_x_1) ;  /* 0x0000000000500947 */ /* 0x000fea0003800000 */
[----:B------:R-:W0:Y:S01]  /*00e0*/  I2F.U32.RP R3, R0 ;  /* 0x0000000000037306 */ /* 0x000e220000209000 */
[----:B------:R-:W-:Y:S01]  /*00f0*/  IMAD.MOV R7, RZ, RZ, -R0 ;  /* 0x000000ffff077224 */ /* 0x000fe200078e0a00 */
[----:B------:R-:W-:-:S06]  /*0100*/  ISETP.NE.U32.AND P1, PT, R0, RZ, PT ;  /* 0x000000ff0000720c */ /* 0x000fcc0003f25070 */
[----:B0-----:R-:W0:Y:S02]  /*0110*/  MUFU.RCP R3, R3 ;  /* 0x0000000300037308 */ /* 0x001e240000001000 */
[----:B0-----:R-:W-:-:S06]  /*0120*/  VIADD R4, R3, 0xffffffe ;  /* 0x0ffffffe03047836 */ /* 0x001fcc0000000000 */
[----:B------:R0:W1:Y:S02]  /*0130*/  F2I.FTZ.U32.TRUNC.NTZ R5, R4 ;  /* 0x0000000400057305 */ /* 0x000064000021f000 */
[----:B0-----:R-:W-:Y:S02]  /*0140*/  HFMA2 R4, -RZ, RZ, 0, 0 ;  /* 0x00000000ff047431 */ /* 0x001fe400000001ff */
[----:B-1----:R-:W-:-:S04]  /*0150*/  IMAD R7, R7, R5, RZ ;  /* 0x0000000507077224 */ /* 0x002fc800078e02ff */
[----:B------:R-:W-:-:S06]  /*0160*/  IMAD.HI.U32 R5, R5, R7, R4 ;  /* 0x0000000705057227 */ /* 0x000fcc00078e0004 */
[----:B------:R-:W-:-:S04]  /*0170*/  IMAD.HI.U32 R5, R5, R2, RZ ;  /* 0x0000000205057227 */ /* 0x000fc800078e00ff */
[----:B------:R-:W-:-:S04]  /*0180*/  IMAD.MOV R5, RZ, RZ, -R5 ;  /* 0x000000ffff057224 */ /* 0x000fc800078e0a05 */
[----:B------:R-:W-:-:S05]  /*0190*/  IMAD R5, R0, R5, R2 ;  /* 0x0000000500057224 */ /* 0x000fca00078e0202 */
[----:B------:R-:W-:-:S13]  /*01a0*/  ISETP.GE.U32.AND P0, PT, R5, R0, PT ;  /* 0x000000000500720c */ /* 0x000fda0003f06070 */
[----:B------:R-:W-:-:S05]  /*01b0*/  @P0 IMAD.IADD R5, R5, 0x1, -R0 ;  /* 0x0000000105050824 */ /* 0x000fca00078e0a00 */
[----:B------:R-:W-:-:S13]  /*01c0*/  ISETP.GE.U32.AND P0, PT, R5, R0, PT ;  /* 0x000000000500720c */ /* 0x000fda0003f06070 */
[----:B------:R-:W-:Y:S02]  /*01d0*/  @P0 IADD3 R5, PT, PT, -R0, R5, RZ ;  /* 0x0000000500050210 */ /* 0x000fe40007ffe1ff */
[----:B------:R-:W-:-:S04]  /*01e0*/  @!P1 LOP3.LUT R5, RZ, R0, RZ, 0x33, !PT ;  /* 0x00000000ff059212 */ /* 0x000fc800078e33ff */
[----:B------:R-:W-:-:S04]  /*01f0*/  ISETP.NE.U32.AND P0, PT, R5, RZ, PT ;  /* 0x000000ff0500720c */ /* 0x000fc80003f05070 */
[----:B------:R-:W-:Y:S01]  /*0200*/  ISETP.NE.AND.EX P0, PT, RZ, RZ, PT, P0 ;  /* 0x000000ffff00720c */ /* 0x000fe20003f05300 */
[----:B------:R-:W-:-:S12]  /*0210*/  BRA `(.L_x_2) ;  /* 0x0000000000107947 */ /* 0x000fd80003800000 */
.L_x_1:
[----:B------:R-:W-:-:S07]  /*0220*/  MOV R4, 0x240 ;  /* 0x0000024000047802 */ /* 0x000fce0000000f00 */
[----:B------:R-:W-:Y:S05]  /*0230*/  CALL.REL.NOINC `($__internal_0_$__cuda_sm20_rem_u64) ;  /* 0x00000000001c7944 */ /* 0x000fea0003c00000 */
[----:B------:R-:W-:-:S04]  /*0240*/  ISETP.NE.U32.AND P0, PT, R0, RZ, PT ;  /* 0x000000ff0000720c */ /* 0x000fc80003f05070 */
[----:B------:R-:W-:-:S13]  /*0250*/  ISETP.NE.AND.EX P0, PT, R2, RZ, PT, P0 ;  /* 0x000000ff0200720c */ /* 0x000fda0003f05300 */
.L_x_2:
[----:B------:R-:W-:Y:S05]  /*0260*/  BSYNC.RECONVERGENT B0 ;  /* 0x0000000000007941 */ /* 0x000fea0003800200 */
.L_x_0:
[----:B------:R-:W-:Y:S05]  /*0270*/  @P0 EXIT ;  /* 0x000000000000094d */ /* 0x000fea0003800000 */
[----:B------:R-:W0:Y:S02]  /*0280*/  LDC.64 R2, c[0x0][0x388] ;  /* 0x0000e200ff027b82 */ /* 0x000e240000000a00 */
[----:B0-----:R-:W-:Y:S01]  /*0290*/  STG.E.U8 desc[UR4][R2.64], RZ ;  /* 0x000000ff02007986 */ /* 0x001fe2000c101104 */
[----:B------:R-:W-:Y:S05]  /*02a0*/  EXIT ;  /* 0x000000000000794d */ /* 0x000fea0003800000 */
        .weak           $__internal_0_$__cuda_sm20_rem_u64
        .type           $__internal_0_$__cuda_sm20_rem_u64,@function
        .size           $__internal_0_$__cuda_sm20_rem_u64,(.L_x_8 - $__internal_0_$__cuda_sm20_rem_u64)
$__internal_0_$__cuda_sm20_rem_u64:
[----:B------:R-:W-:Y:S02]  /*02b0*/  IMAD.MOV.U32 R10, RZ, RZ, R0 ;  /* 0x000000ffff0a7224 */ /* 0x000fe400078e0000 */
[----:B------:R-:W-:-:S04]  /*02c0*/  IMAD.MOV.U32 R11, RZ, RZ, R5 ;  /* 0x000000ffff0b7224 */ /* 0x000fc800078e0005 */
[----:B------:R-:W0:Y:S08]  /*02d0*/  I2F.U64.RP R10, R10 ;  /* 0x0000000a000a7312 */ /* 0x000e300000309000 */
[----:B0-----:R-:W0:Y:S02]  /*02e0*/  MUFU.RCP R6, R10 ;  /* 0x0000000a00067308 */ /* 0x001e240000001000 */
[----:B0-----:R-:W-:-:S06]  /*02f0*/  IADD3 R6, PT, PT, R6, 0x1ffffffe, RZ ;  /* 0x1ffffffe06067810 */ /* 0x001fcc0007ffe0ff */
[----:B------:R-:W0:Y:S02]  /*0300*/  F2I.U64.TRUNC R6, R6 ;  /* 0x0000000600067311 */ /* 0x000e24000020d800 */
[----:B0-----:R-:W-:-:S04]  /*0310*/  IMAD.WIDE.U32 R8, R6, R0, RZ ;  /* 0x0000000006087225 */ /* 0x001fc800078e00ff */
[----:B------:R-:W-:Y:S01]  /*0320*/  IMAD R9, R6, R5, R9 ;  /* 0x0000000506097224 */ /* 0x000fe200078e0209 */
[----:B------:R-:W-:-:S03]  /*0330*/  IADD3 R13, P0, PT, RZ, -R8, RZ ;  /* 0x80000008ff0d7210 */ /* 0x000fc60007f1e0ff */
[----:B------:R-:W-:Y:S02]  /*0340*/  IMAD R9, R7, R0, R9 ;  /* 0x0000000007097224 */ /* 0x000fe400078e0209 */
[----:B------:R-:W-:-:S04]  /*0350*/  IMAD.HI.U32 R8, R6, R13, RZ ;  /* 0x0000000d06087227 */ /* 0x000fc800078e00ff */
[----:B------:R-:W-:Y:S01]  /*0360*/  IMAD.X R15, RZ, RZ, ~R9, P0 ;  /* 0x000000ffff0f7224 */ /* 0x000fe200000e0e09 */
[----:B------:R-:W-:-:S03]  /*0370*/  MOV R9, R6 ;  /* 0x0000000600097202 */ /* 0x000fc60000000f00 */
[-C--:B------:R-:W-:Y:S02]  /*0380*/  IMAD R11, R7, R15.reuse, RZ ;  /* 0x0000000f070b7224 */ /* 0x080fe400078e02ff */
[----:B------:R-:W-:-:S04]  /*0390*/  IMAD.WIDE.U32 R8, P0, R6, R15, R8 ;  /* 0x0000000f06087225 */ /* 0x000fc80007800008 */
[----:B------:R-:W-:-:S04]  /*03a0*/  IMAD.HI.U32 R15, R7, R15, RZ ;  /* 0x0000000f070f7227 */ /* 0x000fc800078e00ff */
[----:B------:R-:W-:-:S05]  /*03b0*/  IMAD.HI.U32 R8, P1, R7, R13, R8 ;  /* 0x0000000d07087227 */ /* 0x000fca0007820008 */
[----:B------:R-:W-:Y:S01]  /*03c0*/  IADD3 R9, P2, PT, R11, R8, RZ ;  /* 0x000000080b097210 */ /* 0x000fe20007f5e0ff */
[----:B------:R-:W-:-:S04]  /*03d0*/  IMAD.X R8, R15, 0x1, R7, P0 ;  /* 0x000000010f087824 */ /* 0x000fc800000e0607 */
[----:B------:R-:W-:Y:S01]  /*03e0*/  IMAD.WIDE.U32 R6, R9, R0, RZ ;  /* 0x0000000009067225 */ /* 0x000fe200078e00ff */
[----:B------:R-:W-:-:S03]  /*03f0*/  IADD3.X R11, PT, PT, RZ, RZ, R8, P2, P1 ;  /* 0x000000ffff0b7210 */ /* 0x000fc600017e2408 */
[----:B------:R-:W-:Y:S01]  /*0400*/  IMAD R7, R9, R5, R7 ;  /* 0x0000000509077224 */ /* 0x000fe200078e0207 */
[----:B------:R-:W-:-:S03]  /*0410*/  IADD3 R13, P0, PT, RZ, -R6, RZ ;  /* 0x80000006ff0d7210 */ /* 0x000fc60007f1e0ff */
[----:B------:R-:W-:Y:S02]  /*0420*/  IMAD R7, R11, R0, R7 ;  /* 0x000000000b077224 */ /* 0x000fe400078e0207 */
[----:B------:R-:W-:-:S03]  /*0430*/  IMAD.HI.U32 R8, R9, R13, RZ ;  /* 0x0000000d09087227 */ /* 0x000fc600078e00ff */
[----:B------:R-:W-:Y:S01]  /*0440*/  IADD3.X R6, PT, PT, RZ, ~R7, RZ, P0, !PT ;  /* 0x80000007ff067210 */ /* 0x000fe200007fe4ff */
[----:B------:R-:W-:-:S04]  /*0450*/  HFMA2 R7, -RZ, RZ, 0, 0 ;  /* 0x00000000ff077431 */ /* 0x000fc800000001ff */
[----:B------:R-:W-:-:S04]  /*0460*/  IMAD.WIDE.U32 R8, P0, R9, R6, R8 ;  /* 0x0000000609087225 */ /* 0x000fc80007800008 */
[C---:B------:R-:W-:Y:S02]  /*0470*/  IMAD R10, R11.reuse, R6, RZ ;  /* 0x000000060b0a7224 */ /* 0x040fe400078e02ff */
[----:B------:R-:W-:-:S04]  /*0480*/  IMAD.HI.U32 R9, P1, R11, R13, R8 ;  /* 0x0000000d0b097227 */ /* 0x000fc80007820008 */
[----:B------:R-:W-:Y:S01]  /*0490*/  IMAD.HI.U32 R6, R11, R6, RZ ;  /* 0x000000060b067227 */ /* 0x000fe200078e00ff */
[----:B------:R-:W-:-:S03]  /*04a0*/  IADD3 R9, P2, PT, R10, R9, RZ ;  /* 0x000000090a097210 */ /* 0x000fc60007f5e0ff */
[----:B------:R-:W-:Y:S02]  /*04b0*/  IMAD.X R11, R6, 0x1, R11, P0 ;  /* 0x00000001060b7824 */ /* 0x000fe400000e060b */
[----:B------:R-:W-:-:S03]  /*04c0*/  IMAD.HI.U32 R6, R9, R2, RZ ;  /* 0x0000000209067227 */ /* 0x000fc600078e00ff */
[----:B------:R-:W-:Y:S01]  /*04d0*/  IADD3.X R11, PT, PT, RZ, RZ, R11, P2, P1 ;  /* 0x000000ffff0b7210 */ /* 0x000fe200017e240b */
[----:B------:R-:W-:-:S04]  /*04e0*/  IMAD.WIDE.U32 R6, R9, R3, R6 ;  /* 0x0000000309067225 */ /* 0x000fc800078e0006 */
[C---:B------:R-:W-:Y:S02]  /*04f0*/  IMAD R9, R11.reuse, R3, RZ ;  /* 0x000000030b097224 */ /* 0x040fe400078e02ff */
[----:B------:R-:W-:-:S04]  /*0500*/  IMAD.HI.U32 R6, P0, R11, R2, R6 ;  /* 0x000000020b067227 */ /* 0x000fc80007800006 */
[----:B------:R-:W-:Y:S01]  /*0510*/  IMAD.HI.U32 R8, R11, R3, RZ ;  /* 0x000000030b087227 */ /* 0x000fe200078e00ff */
[----:B------:R-:W-:-:S03]  /*0520*/  IADD3 R9, P1, PT, R9, R6, RZ ;  /* 0x0000000609097210 */ /* 0x000fc60007f3e0ff */
[----:B------:R-:W-:Y:S02]  /*0530*/  IMAD.X R8, RZ, RZ, R8, P0 ;  /* 0x000000ffff087224 */ /* 0x000fe400000e0608 */
[----:B------:R-:W-:-:S03]  /*0540*/  IMAD.WIDE.U32 R6, R9, R0, RZ ;  /* 0x0000000009067225 */ /* 0x000fc600078e00ff */
[----:B------:R-:W-:Y:S01]  /*0550*/  IADD3.X R11, PT, PT, RZ, R8, RZ, P1, !PT ;  /* 0x00000008ff0b7210 */ /* 0x000fe20000ffe4ff */
[----:B------:R-:W-:Y:S01]  /*0560*/  IMAD R9, R9, R5, R7 ;  /* 0x0000000509097224 */ /* 0x000fe200078e0207 */
[----:B------:R-:W-:-:S03]  /*0570*/  IADD3 R13, P1, PT, -R6, R2, RZ ;  /* 0x00000002060d7210 */ /* 0x000fc60007f3e1ff */
[-C--:B------:R-:W-:Y:S01]  /*0580*/  IMAD R2, R11, R0.reuse, R9 ;  /* 0x000000000b027224 */ /* 0x080fe200078e0209 */
[----:B------:R-:W-:-:S03]  /*0590*/  ISETP.GE.U32.AND P0, PT, R13, R0, PT ;  /* 0x000000000d00720c */ /* 0x000fc60003f06070 */
[----:B------:R-:W-:Y:S01]  /*05a0*/  IMAD.X R2, R3, 0x1, ~R2, P1 ;  /* 0x0000000103027824 */ /* 0x000fe200008e0e02 */
[----:B------:R-:W-:-:S04]  /*05b0*/  IADD3 R7, P1, PT, -R0, R13, RZ ;  /* 0x0000000d00077210 */ /* 0x000fc80007f3e1ff */
[----:B------:R-:W-:Y:S02]  /*05c0*/  ISETP.GE.U32.AND.EX P0, PT, R2, R5, PT, P0 ;  /* 0x000000050200720c */ /* 0x000fe40003f06100 */
[-C--:B------:R-:W-:Y:S02]  /*05d0*/  IADD3.X R6, PT, PT, ~R5, R2.reuse, RZ, P1, !PT ;  /* 0x0000000205067210 */ /* 0x080fe40000ffe5ff */
[----:B------:R-:W-:Y:S02]  /*05e0*/  SEL R7, R7, R13, P0 ;  /* 0x0000000d07077207 */ /* 0x000fe40000000000 */
[----:B------:R-:W-:Y:S02]  /*05f0*/  SEL R6, R6, R2, P0 ;  /* 0x0000000206067207 */ /* 0x000fe40000000000 */
[----:B------:R-:W-:Y:S02]  /*0600*/  IADD3 R2, P2, PT, -R0, R7, RZ ;  /* 0x0000000700027210 */ /* 0x000fe40007f5e1ff */
[----:B------:R-:W-:-:S02]  /*0610*/  ISETP.GE.U32.AND P0, PT, R7, R0, PT ;  /* 0x000000000700720c */ /* 0x000fc40003f06070 */
[----:B------:R-:W-:Y:S01]  /*0620*/  ISETP.NE.U32.AND P1, PT, R0, RZ, PT ;  /* 0x000000ff0000720c */ /* 0x000fe20003f25070 */
[C---:B------:R-:W-:Y:S01]  /*0630*/  IMAD.X R3, R6.reuse, 0x1, ~R5, P2 ;  /* 0x0000000106037824 */ /* 0x040fe200010e0e05 */
[----:B------:R-:W-:Y:S02]  /*0640*/  ISETP.GE.U32.AND.EX P0, PT, R6, R5, PT, P0 ;  /* 0x000000050600720c */ /* 0x000fe40003f06100 */
[----:B------:R-:W-:Y:S02]  /*0650*/  ISETP.NE.AND.EX P1, PT, R5, RZ, PT, P1 ;  /* 0x000000ff0500720c */ /* 0x000fe40003f25310 */
[----:B------:R-:W-:Y:S02]  /*0660*/  MOV R5, 0x0 ;  /* 0x0000000000057802 */ /* 0x000fe40000000f00 */
[----:B------:R-:W-:Y:S02]  /*0670*/  SEL R0, R2, R7, P0 ;  /* 0x0000000702007207 */ /* 0x000fe40000000000 */
[----:B------:R-:W-:-:S02]  /*0680*/  SEL R2, R3, R6, P0 ;  /* 0x0000000603027207 */ /* 0x000fc40000000000 */
[----:B------:R-:W-:Y:S02]  /*0690*/  SEL R0, R0, 0xffffffff, P1 ;  /* 0xffffffff00007807 */ /* 0x000fe40000800000 */
[----:B------:R-:W-:Y:S01]  /*06a0*/  SEL R2, R2, 0xffffffff, P1 ;  /* 0xffffffff02027807 */ /* 0x000fe20000800000 */
[----:B------:R-:W-:Y:S06]  /*06b0*/  RET.REL.NODEC R4 `(_Z6kernelPyPb) ;  /* 0xfffffff804507950 */ /* 0x000fec0003c3ffff */
.L_x_3:
[----:B------:R-:W-:-:S00]  /*06c0*/  BRA `(.L_x_3) ;  /* 0xfffffffc00fc7947 */ /* 0x000fc0000383ffff */
[----:B------:R-:W-:-:S00]  /*06d0*/  NOP ;  /* 0x0000000000007918 */ /* 0x000fc00000000000 */
        /* <DEDUP_REMOVED lines=10> */
.L_x_8:


//--------------------- .text._Z10kernel_wspPyPb  --------------------------
	.section	.text._Z10kernel_wspPyPb,"ax",@progbits
	.align	128
        .global         _Z10kernel_wspPyPb
        .type           _Z10kernel_wspPyPb,@function
        .size           _Z10kernel_wspPyPb,(.L_x_9 - _Z10kernel_wspPyPb)
        .other          _Z10kernel_wspPyPb,@"STO_CUDA_ENTRY STV_DEFAULT"
_Z10kernel_wspPyPb:
.text._Z10kernel_wspPyPb:
[----:B------:R-:W-:Y:S08]  /*0000*/  LDC R1, c[0x0][0x37c] ;  /* 0x0000df00ff017b82 */ /* 0x000ff00000000800 */
[----:B------:R-:W0:Y:S01]  /*0010*/  LDC.64 R2, c[0x0][0x380] ;  /* 0x0000e000ff027b82 */ /* 0x000e220000000a00 */
[----:B------:R-:W0:Y:S02]  /*0020*/  LDCU.64 UR8, c[0x0][0x358] ;  /* 0x00006b00ff0877ac */ /* 0x000e240008000a00 */
[----:B0-----:R-:W2:Y:S05]  /*0030*/  LDG.E.64 R8, desc[UR8][R2.64] ;  /* 0x0000000802087981 */ /* 0x001eaa000c1e1b00 */
[----:B------:R-:W0:Y:S01]  /*0040*/  S2UR UR7, SR_CTAID.X ;  /* 0x00000000000779c3 */ /* 0x000e220000002500 */
[----:B------:R-:W-:Y:S01]  /*0050*/  UMOV UR4, 0x400 ;  /* 0x0000040000047882 */ /* 0x000fe20000000000 */
[----:B------:R-:W-:Y:S01]  /*0060*/  BSSY.RECONVERGENT B0, `(.L_x_4) ;  /* 0x000002c000007945 */ /* 0x000fe20003800200 */
[----:B------:R-:W0:Y:S01]  /*0070*/  S2R R13, SR_TID.X ;  /* 0x00000000000d7919 */ /* 0x000e220000002100 */
[----:B------:R-:W-:-:S04]  /*0080*/  UIADD3 UR5, UPT, UPT, UR4, 0x200, URZ ;  /* 0x0000020004057890 */ /* 0x000fc8000fffe0ff */
[----:B------:R-:W0:Y:S08]  /*0090*/  LDC R6, c[0x0][0x360] ;  /* 0x0000d800ff067b82 */ /* 0x000e300000000800 */
[----:B------:R-:W1:Y:S01]  /*00a0*/  S2UR UR6, SR_CgaCtaId ;  /* 0x00000000000679c3 */ /* 0x000e620000008800 */
[----:B0-----:R-:W-:Y:S01]  /*00b0*/  IMAD R6, R6, UR7, R13 ;  /* 0x0000000706067c24 */ /* 0x001fe2000f8e020d */
[----:B-1----:R-:W-:-:S04]  /*00c0*/  ULEA UR4, UR6, UR4, 0x18 ;  /* 0x0000000406047291 */ /* 0x002fc8000f8ec0ff */
[----:B------:R-:W-:Y:S01]  /*00d0*/  LEA R6, R6, 0x3, 0x1 ;  /* 0x0000000306067811 */ /* 0x000fe200078e08ff */
[----:B------:R-:W-:-:S03]  /*00e0*/  ULEA UR5, UR6, UR5, 0x18 ;  /* 0x0000000506057291 */ /* 0x000fc6000f8ec0ff */
[----:B------:R-:W-:Y:S02]  /*00f0*/  SHF.R.S32.HI R7, RZ, 0x1f, R6 ;  /* 0x0000001fff077819 */ /* 0x000fe40000011406 */
[C---:B------:R-:W-:Y:S02]  /*0100*/  LEA R11, R13.reuse, UR4, 0x3 ;  /* 0x000000040d0b7c11 */ /* 0x040fe4000f8e18ff */
[----:B------:R-:W-:-:S03]  /*0110*/  LEA R13, R13, UR5, 0x3 ;  /* 0x000000050d0d7c11 */ /* 0x000fc6000f8e18ff */
[----:B------:R-:W-:Y:S04]  /*0120*/  STS.64 [R11], R6 ;  /* 0x000000060b007388 */ /* 0x000fe80000000a00 */
[----:B--2---:R-:W-:Y:S01]  /*0130*/  STS.64 [R13], R8 ;  /* 0x000000080d007388 */ /* 0x004fe20000000a00 */
[----:B------:R-:W-:Y:S06]  /*0140*/  BAR.SYNC.DEFER_BLOCKING 0x0 ;  /* 0x0000000000007b1d */ /* 0x000fec0000010000 */
[----:B------:R-:W-:Y:S04]  /*0150*/  LDS.64 R4, [R13] ;  /* 0x000000000d047984 */ /* 0x000fe80000000a00 */
[----:B------:R-:W0:Y:S02]  /*0160*/  LDS.64 R2, [R11] ;  /* 0x000000000b027984 */ /* 0x000e240000000a00 */
[----:B0-----:R-:W-:-:S04]  /*0170*/  LOP3.LUT R0, R5, R3, RZ, 0xfc, !PT ;  /* 0x0000000305007212 */ /* 0x001fc800078efcff */
        /* <DEDUP_REMOVED lines=22> */
.L_x_5:
[----:B------:R-:W-:-:S07]  /*02e0*/  MOV R0, 0x300 ;  /* 0x0000030000007802 */ /* 0x000fce0000000f00 */
[----:B------:R-:W-:Y:S05]  /*02f0*/  CALL.REL.NOINC `($__internal_1_$__cuda_sm20_rem_u64) ;  /* 0x00000000001c7944 */ /* 0x000fea0003c00000 */
[----:B------:R-:W-:-:S04]  /*0300*/  ISETP.NE.U32.AND P0, PT, R4, RZ, PT ;  /* 0x000000ff0400720c */ /* 0x000fc80003f05070 */
[----:B------:R-:W-:-:S13]  /*0310*/  ISETP.NE.AND.EX P0, PT, R5, RZ, PT, P0 ;  /* 0x000000ff0500720c */ /* 0x000fda0003f05300 */
.L_x_6:
[----:B------:R-:W-:Y:S05]  /*0320*/  BSYNC.RECONVERGENT B0 ;  /* 0x0000000000007941 */ /* 0x000fea0003800200 */
.L_x_4:
[----:B------:R-:W-:Y:S05]  /*0330*/  @P0 EXIT ;  /* 0x000000000000094d */ /* 0x000fea0003800000 */
[----:B------:R-:W0:Y:S02]  /*0340*/  LDC.64 R2, c[0x0][0x388] ;  /* 0x0000e200ff027b82 */ /* 0x000e240000000a00 */
[----:B0-----:R-:W-:Y:S01]  /*0350*/  STG.E.U8 desc[UR8][R2.64], RZ ;  /* 0x000000ff02007986 */ /* 0x001fe2000c101108 */
[----:B------:R-:W-:Y:S05]  /*0360*/  EXIT ;  /* 0x000000000000794d */ /* 0x000fea0003800000 */
        .weak           $__internal_1_$__cuda_sm20_rem_u64
        .type           $__internal_1_$__cuda_sm20_rem_u64,@function
        .size           $__internal_1_$__cuda_sm20_rem_u64,(.L_x_9 - $__internal_1_$__cuda_sm20_rem_u64)
$__internal_1_$__cuda_sm20_rem_u64:
[----:B------:R-:W0:Y:S08]  /*0370*/  I2F.U64.RP R10, R2 ;  /* 0x00000002000a7312 */ /* 0x000e300000309000 */
[----:B0-----:R-:W0:Y:S02]  /*0380*/  MUFU.RCP R10, R10 ;  /* 0x0000000a000a7308 */ /* 0x001e240000001000 */
[----:B0-----:R-:W-:-:S06]  /*0390*/  VIADD R6, R10, 0x1ffffffe ;  /* 0x1ffffffe0a067836 */ /* 0x001fcc0000000000 */
        /* <DEDUP_REMOVED lines=19> */
[----:B------:R-:W-:-:S04]  /*04d0*/  IMAD.HI.U32 R8, R9, R13, RZ ;  /* 0x0000000d09087227 */ /* 0x000fc800078e00ff */
[----:B------:R-:W-:Y:S02]  /*04e0*/  IMAD.X R6, RZ, RZ, ~R7, P0 ;  /* 0x000000ffff067224 */ /* 0x000fe400000e0e07 */
[----:B------:R-:W-:Y:S02]  /*04f0*/  IMAD.MOV.U32 R7, RZ, RZ, RZ ;  /* 0x000000ffff077224 */ /* 0x000fe400078e00ff */
[----:B------:R-:W-:-:S04]  /*0500*/  IMAD.WIDE.U32 R8, P0, R9, R6, R8 ;  /* 0x0000000609087225 */ /* 0x000fc80007800008 */
[C---:B------:R-:W-:Y:S02]  /*0510*/  IMAD R10, R11.reuse, R6, RZ ;  /* 0x000000060b0a7224 */ /* 0x040fe400078e02ff */
[----:B------:R-:W-:-:S04]  /*0520*/  IMAD.HI.U32 R9, P1, R11, R13, R8 ;  /* 0x0000000d0b097227 */ /* 0x000fc80007820008 */
[----:B------:R-:W-:Y:S01]  /*0530*/  IMAD.HI.U32 R6, R11, R6, RZ ;  /* 0x000000060b067227 */ /* 0x000fe200078e00ff */
[----:B------:R-:W-:-:S04]  /*0540*/  IADD3 R9, P2, PT, R10, R9, RZ ;  /* 0x000000090a097210 */ /* 0x000fc80007f5e0ff */
[----:B------:R-:W-:Y:S01]  /*0550*/  IADD3.X R11, PT, PT, R6, R11, RZ, P0, !PT ;  /* 0x0000000b060b7210 */ /* 0x000fe200007fe4ff */
        /* <DEDUP_REMOVED lines=16> */
[C---:B------:R-:W-:Y:S01]  /*0660*/  ISETP.GE.U32.AND.EX P0, PT, R4.reuse, R3, PT, P0 ;  /* 0x000000030400720c */ /* 0x040fe20003f06100 */
[----:B------:R-:W-:Y:S01]  /*0670*/  IMAD.X R6, R4, 0x1, ~R3, P1 ;  /* 0x0000000104067824 */ /* 0x000fe200008e0e03 */
[----:B------:R-:W-:Y:S02]  /*0680*/  ISETP.NE.U32.AND P1, PT, R2, RZ, PT ;  /* 0x000000ff0200720c */ /* 0x000fe40003f25070 */
[----:B------:R-:W-:Y:S02]  /*0690*/  SEL R7, R7, R13, P0 ;  /* 0x0000000d07077207 */ /* 0x000fe40000000000 */
[----:B------:R-:W-:Y:S02]  /*06a0*/  SEL R6, R6, R4, P0 ;  /* 0x0000000406067207 */ /* 0x000fe40000000000 */
[----:B------:R-:W-:Y:S02]  /*06b0*/  ISETP.GE.U32.AND P0, PT, R7, R2, PT ;  /* 0x000000020700720c */ /* 0x000fe40003f06070 */
[----:B------:R-:W-:Y:S01]  /*06c0*/  IADD3 R4, P2, PT, -R2, R7, RZ ;  /* 0x0000000702047210 */ /* 0x000fe20007f5e1ff */
[----:B------:R-:W-:Y:S01]  /*06d0*/  IMAD.MOV.U32 R2, RZ, RZ, R0 ;  /* 0x000000ffff027224 */ /* 0x000fe200078e0000 */
[----:B------:R-:W-:-:S02]  /*06e0*/  ISETP.GE.U32.AND.EX P0, PT, R6, R3, PT, P0 ;  /* 0x000000030600720c */ /* 0x000fc40003f06100 */
[CC--:B------:R-:W-:Y:S02]  /*06f0*/  IADD3.X R5, PT, PT, ~R3.reuse, R6.reuse, RZ, P2, !PT ;  /* 0x0000000603057210 */ /* 0x0c0fe400017fe5ff */
[----:B------:R-:W-:Y:S01]  /*0700*/  ISETP.NE.AND.EX P1, PT, R3, RZ, PT, P1 ;  /* 0x000000ff0300720c */ /* 0x000fe20003f25310 */
[----:B------:R-:W-:Y:S01]  /*0710*/  HFMA2 R3, -RZ, RZ, 0, 0 ;  /* 0x00000000ff037431 */ /* 0x000fe200000001ff */
[----:B------:R-:W-:Y:S02]  /*0720*/  SEL R4, R4, R7, P0 ;  /* 0x0000000704047207 */ /* 0x000fe40000000000 */
[----:B------:R-:W-:Y:S02]  /*0730*/  SEL R5, R5, R6, P0 ;  /* 0x0000000605057207 */ /* 0x000fe40000000000 */
[----:B------:R-:W-:Y:S02]  /*0740*/  SEL R4, R4, 0xffffffff, P1 ;  /* 0xffffffff04047807 */ /* 0x000fe40000800000 */
[----:B------:R-:W-:Y:S01]  /*0750*/  SEL R5, R5, 0xffffffff, P1 ;  /* 0xffffffff05057807 */ /* 0x000fe20000800000 */
[----:B------:R-:W-:Y:S06]  /*0760*/  RET.REL.NODEC R2 `(_Z10kernel_wspPyPb) ;  /* 0xfffffff802247950 */ /* 0x000fec0003c3ffff */
.L_x_7:
        /* <DEDUP_REMOVED lines=9> */
.L_x_9:


//--------------------- .nv.shared.reserved.0     --------------------------
	.section	.nv.shared.reserved.0,"aw",@nobits
	.weak		__nv_reservedSMEM_offset_0_alias
	.size		__nv_reservedSMEM_offset_0_alias, 0, 64
	.other		__nv_reservedSMEM_offset_0_alias,@"STO_CUDA_RESERVED_SHARED STV_DEFAULT"
__nv_reservedSMEM_offset_0_alias:
	.zero		0
	.zero		64


//--------------------- .nv.shared._Z10kernel_wspPyPb --------------------------
	.section	.nv.shared._Z10kernel_wspPyPb,"aw",@nobits
	.sectionflags	@""
	.align	8
.nv.shared._Z10kernel_wspPyPb:
	.zero		2048


//--------------------- .nv.constant0._Z6kernelPyPb --------------------------
	.section	.nv.constant0._Z6kernelPyPb,"a",@progbits
	.sectionflags	@""
	.align	4
.nv.constant0._Z6kernelPyPb:
	.zero		912


//--------------------- .nv.constant0._Z10kernel_wspPyPb --------------------------
	.section	.nv.constant0._Z10kernel_wspPyPb,"a",@progbits
	.sectionflags	@""
	.align	4
.nv.constant0._Z10kernel_wspPyPb:
	.zero		912


//--------------------- SYMBOLS --------------------------

	.type		.nv.reservedSmem.offset0,@object
	.size		.nv.reservedSmem.offset0,0x4
	.type		.nv.reservedSmem.cap,@object
	.size		.nv.reservedSmem.cap,0x4
